//
// Generated by NVIDIA NVVM Compiler
//
// Compiler Build ID: CL-36424714
// Cuda compilation tools, release 13.0, V13.0.88
// Based on NVVM 20.0.0
//

.version 9.0
.target sm_100
.address_size 64

	// .globl	_Z10sum_kernelPiS_
// _ZZ10sum_kernelPiS_E7input_s has been demoted

.visible .entry _Z10sum_kernelPiS_(
	.param .u64 .ptr .align 1 _Z10sum_kernelPiS__param_0,
	.param .u64 .ptr .align 1 _Z10sum_kernelPiS__param_1
)
{
	.reg .pred 	%p<8>;
	.reg .b32 	%r<34>;
	.reg .b64 	%rd<9>;
	// demoted variable
	.shared .align 4 .b8 _ZZ10sum_kernelPiS_E7input_s[256];
	ld.param.u64 	%rd1, [_Z10sum_kernelPiS__param_0];
	ld.param.u64 	%rd2, [_Z10sum_kernelPiS__param_1];
	mov.u32 	%r1, %tid.x;
	setp.gt.u32 	%p1, %r1, 63;
	shl.b32 	%r3, %r1, 2;
	mov.u32 	%r4, _ZZ10sum_kernelPiS_E7input_s;
	add.s32 	%r2, %r4, %r3;
	@%p1 bra 	$L__BB0_2;
	cvta.to.global.u64 	%rd3, %rd1;
	mov.u32 	%r5, %ctaid.x;
	mov.u32 	%r6, %ntid.x;
	mul.lo.s32 	%r7, %r6, %r5;
	shl.b32 	%r8, %r7, 1;
	add.s32 	%r9, %r8, %r1;
	mul.wide.s32 	%rd4, %r9, 4;
	add.s64 	%rd5, %rd3, %rd4;
	ld.global.u32 	%r10, [%rd5];
	add.s32 	%r11, %r9, 64;
	mul.wide.u32 	%rd6, %r11, 4;
	add.s64 	%rd7, %rd3, %rd6;
	ld.global.u32 	%r12, [%rd7];
	add.s32 	%r13, %r12, %r10;
	st.shared.u32 	[%r2], %r13;
$L__BB0_2:
	bar.sync 	0;
	setp.gt.u32 	%p2, %r1, 31;
	@%p2 bra 	$L__BB0_4;
	ld.shared.u32 	%r14, [%r2+128];
	ld.shared.u32 	%r15, [%r2];
	add.s32 	%r16, %r15, %r14;
	st.shared.u32 	[%r2], %r16;
$L__BB0_4:
	bar.sync 	0;
	setp.gt.u32 	%p3, %r1, 15;
	@%p3 bra 	$L__BB0_6;
	ld.shared.u32 	%r17, [%r2+64];
	ld.shared.u32 	%r18, [%r2];
	add.s32 	%r19, %r18, %r17;
	st.shared.u32 	[%r2], %r19;
$L__BB0_6:
	bar.sync 	0;
	setp.gt.u32 	%p4, %r1, 7;
	@%p4 bra 	$L__BB0_8;
	ld.shared.u32 	%r20, [%r2+32];
	ld.shared.u32 	%r21, [%r2];
	add.s32 	%r22, %r21, %r20;
	st.shared.u32 	[%r2], %r22;
$L__BB0_8:
	bar.sync 	0;
	setp.gt.u32 	%p5, %r1, 3;
	@%p5 bra 	$L__BB0_10;
	ld.shared.u32 	%r23, [%r2+16];
	ld.shared.u32 	%r24, [%r2];
	add.s32 	%r25, %r24, %r23;
	st.shared.u32 	[%r2], %r25;
$L__BB0_10:
	bar.sync 	0;
	setp.gt.u32 	%p6, %r1, 1;
	@%p6 bra 	$L__BB0_12;
	ld.shared.u32 	%r26, [%r2+8];
	ld.shared.u32 	%r27, [%r2];
	add.s32 	%r28, %r27, %r26;
	st.shared.u32 	[%r2], %r28;
$L__BB0_12:
	bar.sync 	0;
	setp.ne.s32 	%p7, %r1, 0;
	@%p7 bra 	$L__BB0_14;
	ld.shared.u32 	%r29, [_ZZ10sum_kernelPiS_E7input_s+4];
	ld.shared.u32 	%r30, [%r2];
	add.s32 	%r31, %r30, %r29;
	st.shared.u32 	[%r2], %r31;
	ld.shared.u32 	%r32, [_ZZ10sum_kernelPiS_E7input_s];
	cvta.to.global.u64 	%rd8, %rd2;
	atom.global.add.u32 	%r33, [%rd8], %r32;
$L__BB0_14:
	ret;

}


// ===== COMPILED SASS (sm_100) =====

	.target	sm_100

	.elftype	@"ET_EXEC"


//--------------------- .note.nv.tkinfo           --------------------------
	.section	.note.nv.tkinfo,"",@"SHT_NOTE"
	.sectionflags	@"SHF_NOTE_NV_TKINFO"
	.tkinfo
        /*0018*/ 	.word	0x00000002
        /*0030*/ 	.string	""
        /*0030*/ 	.string	"ptxas"
        /*0030*/ 	.string	"Cuda compilation tools, release 13.0, V13.0.88"
        /*0030*/ 	.string	"Build cuda_13.0.r13.0/compiler.36424714_0"
        /*0030*/ 	.string	"-arch sm_100 -m 64 "



//--------------------- .note.nv.cuinfo           --------------------------
	.section	.note.nv.cuinfo,"",@"SHT_NOTE"
	.sectionflags	@"SHF_NOTE_NV_CUINFO"
        /*0018*/ 	.short	0x0002
        /*001a*/ 	.short	0x0064
        /*001c*/ 	.short	0x0082
	.zero		2


//--------------------- .nv.info                  --------------------------
	.section	.nv.info,"",@"SHT_CUDA_INFO"
	.align	4


	//----- nvinfo : EIATTR_REGCOUNT
	.align		4
        /*0000*/ 	.byte	0x04, 0x2f
        /*0002*/ 	.short	(.L_1 - .L_0)
	.align		4
.L_0:
        /*0004*/ 	.word	index@(_Z10sum_kernelPiS_)
        /*0008*/ 	.word	0x0000000b


	//----- nvinfo : EIATTR_FRAME_SIZE
	.align		4
.L_1:
        /*000c*/ 	.byte	0x04, 0x11
        /*000e*/ 	.short	(.L_3 - .L_2)
	.align		4
.L_2:
        /*0010*/ 	.word	index@(_Z10sum_kernelPiS_)
        /*0014*/ 	.word	0x00000000


	//----- nvinfo : EIATTR_MIN_STACK_SIZE
	.align		4
.L_3:
        /*0018*/ 	.byte	0x04, 0x12
        /*001a*/ 	.short	(.L_5 - .L_4)
	.align		4
.L_4:
        /*001c*/ 	.word	index@(_Z10sum_kernelPiS_)
        /*0020*/ 	.word	0x00000000
.L_5:


//--------------------- .nv.compat                --------------------------
	.section	.nv.compat,"",@"SHT_CUDA_COMPAT_INFO"
	.align	4
        /*0000*/ 	.byte	0x02, 0x09, 0x00, 0x00, 0x02, 0x02, 0x01, 0x00, 0x02, 0x05, 0x05, 0x00, 0x03, 0x07, 0x01, 0x01
        /*0010*/ 	.byte	0x02, 0x03, 0x00, 0x00, 0x02, 0x06, 0x01, 0x00, 0x04, 0x0b, 0x08, 0x00, 0x09, 0x00, 0x00, 0x00
        /*0020*/ 	.byte	0x00, 0x00, 0x00, 0x00


//--------------------- .nv.info._Z10sum_kernelPiS_ --------------------------
	.section	.nv.info._Z10sum_kernelPiS_,"",@"SHT_CUDA_INFO"
	.sectionflags	@""
	.align	4


	//----- nvinfo : EIATTR_CUDA_API_VERSION
	.align		4
        /*0000*/ 	.byte	0x04, 0x37
        /*0002*/ 	.short	(.L_7 - .L_6)
.L_6:
        /*0004*/ 	.word	0x00000082


	//----- nvinfo : EIATTR_KPARAM_INFO
	.align		4
.L_7:
        /*0008*/ 	.byte	0x04, 0x17
        /*000a*/ 	.short	(.L_9 - .L_8)
.L_8:
        /*000c*/ 	.word	0x00000000
        /*0010*/ 	.short	0x0001
        /*0012*/ 	.short	0x0008
        /*0014*/ 	.byte	0x00, 0xf5, 0x21, 0x00


	//----- nvinfo : EIATTR_KPARAM_INFO
	.align		4
.L_9:
        /*0018*/ 	.byte	0x04, 0x17
        /*001a*/ 	.short	(.L_11 - .L_10)
.L_10:
        /*001c*/ 	.word	0x00000000
        /*0020*/ 	.short	0x0000
        /*0022*/ 	.short	0x0000
        /*0024*/ 	.byte	0x00, 0xf5, 0x21, 0x00


	//----- nvinfo : EIATTR_SPARSE_MMA_MASK
	.align		4
.L_11:
        /*0028*/ 	.byte	0x03, 0x50
        /*002a*/ 	.short	0x0000


	//----- nvinfo : EIATTR_MAXREG_COUNT
	.align		4
        /*002c*/ 	.byte	0x03, 0x1b
        /*002e*/ 	.short	0x00ff


	//----- nvinfo : EIATTR_NUM_BARRIERS
	.align		4
        /*0030*/ 	.byte	0x02, 0x4c
        /*0032*/ 	.byte	0x01
	.zero		1


	//----- nvinfo : EIATTR_MERCURY_ISA_VERSION
	.align		4
        /*0034*/ 	.byte	0x03, 0x5f
        /*0036*/ 	.short	0x0101


	//----- nvinfo : EIATTR_VRC_CTA_INIT_COUNT
	.align		4
        /*0038*/ 	.byte	0x02, 0x4a
	.zero		1
	.zero		1


	//----- nvinfo : EIATTR_EXIT_INSTR_OFFSETS
	.align		4
        /*003c*/ 	.byte	0x04, 0x1c
        /*003e*/ 	.short	(.L_13 - .L_12)


	//   ....[0]....
.L_12:
        /*0040*/ 	.word	0x00000340


	//   ....[1]....
        /*0044*/ 	.word	0x000003c0


	//----- nvinfo : EIATTR_CBANK_PARAM_SIZE
	.align		4
.L_13:
        /*0048*/ 	.byte	0x03, 0x19
        /*004a*/ 	.short	0x0010


	//----- nvinfo : EIATTR_PARAM_CBANK
	.align		4
        /*004c*/ 	.byte	0x04, 0x0a
        /*004e*/ 	.short	(.L_15 - .L_14)
	.align		4
.L_14:
        /*0050*/ 	.word	index@(.nv.constant0._Z10sum_kernelPiS_)
        /*0054*/ 	.short	0x0380
        /*0056*/ 	.short	0x0010


	//----- nvinfo : EIATTR_SW_WAR
	.align		4
.L_15:
        /*0058*/ 	.byte	0x04, 0x36
        /*005a*/ 	.short	(.L_17 - .L_16)
.L_16:
        /*005c*/ 	.word	0x00000008
.L_17:


//--------------------- .nv.callgraph             --------------------------
	.section	.nv.callgraph,"",@"SHT_CUDA_CALLGRAPH"
	.align	4
	.sectionentsize	8
	.align		4
        /*0000*/ 	.word	0x00000000
	.align		4
        /*0004*/ 	.word	0xffffffff
	.align		4
        /*0008*/ 	.word	0x00000000
	.align		4
        /*000c*/ 	.word	0xfffffffe
	.align		4
        /*0010*/ 	.word	0x00000000
	.align		4
        /*0014*/ 	.word	0xfffffffd
	.align		4
        /*0018*/ 	.word	0x00000000
	.align		4
        /*001c*/ 	.word	0xfffffffc


//--------------------- .text._Z10sum_kernelPiS_  --------------------------
	.section	.text._Z10sum_kernelPiS_,"ax",@progbits
	.align	128
        .global         _Z10sum_kernelPiS_
        .type           _Z10sum_kernelPiS_,@function
        .size           _Z10sum_kernelPiS_,(.L_x_1 - _Z10sum_kernelPiS_)
        .other          _Z10sum_kernelPiS_,@"STO_CUDA_ENTRY STV_DEFAULT"
_Z10sum_kernelPiS_:
.text._Z10sum_kernelPiS_:
[----:B------:R-:W-:Y:S01]  /*0000*/  LDC R1, c[0x0][0x37c] ;  /* 0x0000df00ff017b82 */ /* 0x000fe20000000800 */
[----:B------:R-:W0:Y:S01]  /*0010*/  S2R R0, SR_TID.X ;  /* 0x0000000000007919 */ /* 0x000e220000002100 */
[----:B------:R-:W1:Y:S01]  /*0020*/  LDCU.64 UR6, c[0x0][0x358] ;  /* 0x00006b00ff0677ac */ /* 0x000e620008000a00 */
[----:B0-----:R-:W-:-:S13]  /*0030*/  ISETP.GT.U32.AND P1, PT, R0, 0x3f, PT ;  /* 0x0000003f0000780c */ /* 0x001fda0003f24070 */
[----:B------:R-:W0:Y:S01]  /*0040*/  @!P1 S2R R3, SR_CTAID.X ;  /* 0x0000000000039919 */ /* 0x000e220000002500 */
[----:B------:R-:W0:Y:S08]  /*0050*/  @!P1 LDC R2, c[0x0][0x360] ;  /* 0x0000d800ff029b82 */ /* 0x000e300000000800 */
[----:B------:R-:W2:Y:S01]  /*0060*/  @!P1 LDC.64 R4, c[0x0][0x380] ;  /* 0x0000e000ff049b82 */ /* 0x000ea20000000a00 */
[----:B0-----:R-:W-:-:S04]  /*0070*/  @!P1 IMAD R3, R3, R2, RZ ;  /* 0x0000000203039224 */ /* 0x001fc800078e02ff */
[----:B------:R-:W-:-:S04]  /*0080*/  @!P1 IMAD R3, R3, 0x2, R0 ;  /* 0x0000000203039824 */ /* 0x000fc800078e0200 */
[C---:B------:R-:W-:Y:S02]  /*0090*/  @!P1 VIADD R7, R3.reuse, 0x40 ;  /* 0x0000004003079836 */ /* 0x040fe40000000000 */
[----:B--2---:R-:W-:-:S04]  /*00a0*/  @!P1 IMAD.WIDE R2, R3, 0x4, R4 ;  /* 0x0000000403029825 */ /* 0x004fc800078e0204 */
[----:B------:R-:W-:Y:S02]  /*00b0*/  @!P1 IMAD.WIDE.U32 R4, R7, 0x4, R4 ;  /* 0x0000000407049825 */ /* 0x000fe400078e0004 */
[----:B-1----:R-:W2:Y:S04]  /*00c0*/  @!P1 LDG.E R2, desc[UR6][R2.64] ;  /* 0x0000000602029981 */ /* 0x002ea8000c1e1900 */
[----:B------:R-:W2:Y:S01]  /*00d0*/  @!P1 LDG.E R5, desc[UR6][R4.64] ;  /* 0x0000000604059981 */ /* 0x000ea2000c1e1900 */
[----:B------:R-:W0:Y:S01]  /*00e0*/  S2UR UR5, SR_CgaCtaId ;  /* 0x00000000000579c3 */ /* 0x000e220000008800 */
[----:B------:R-:W-:Y:S01]  /*00f0*/  UMOV UR4, 0x400 ;  /* 0x0000040000047882 */ /* 0x000fe20000000000 */
[----:B------:R-:W-:Y:S01]  /*0100*/  ISETP.GT.U32.AND P0, PT, R0, 0x1f, PT ;  /* 0x0000001f0000780c */ /* 0x000fe20003f04070 */
[----:B0-----:R-:W-:-:S06]  /*0110*/  ULEA UR4, UR5, UR4, 0x18 ;  /* 0x0000000405047291 */ /* 0x001fcc000f8ec0ff */
[----:B------:R-:W-:Y:S01]  /*0120*/  LEA R6, R0, UR4, 0x2 ;  /* 0x0000000400067c11 */ /* 0x000fe2000f8e10ff */
[----:B--2---:R-:W-:-:S05]  /*0130*/  @!P1 IMAD.IADD R7, R2, 0x1, R5 ;  /* 0x0000000102079824 */ /* 0x004fca00078e0205 */
[----:B------:R-:W-:Y:S01]  /*0140*/  @!P1 STS [R6], R7 ;  /* 0x0000000706009388 */ /* 0x000fe20000000800 */
[----:B------:R-:W-:Y:S01]  /*0150*/  BAR.SYNC.DEFER_BLOCKING 0x0 ;  /* 0x0000000000007b1d */ /* 0x000fe20000010000 */
[----:B------:R-:W-:-:S05]  /*0160*/  ISETP.GT.U32.AND P1, PT, R0, 0xf, PT ;  /* 0x0000000f0000780c */ /* 0x000fca0003f24070 */
[----:B------:R-:W-:Y:S04]  /*0170*/  @!P0 LDS R8, [R6+0x80] ;  /* 0x0000800006088984 */ /* 0x000fe80000000800 */
[----:B------:R-:W0:Y:S02]  /*0180*/  @!P0 LDS R3, [R6] ;  /* 0x0000000006038984 */ /* 0x000e240000000800 */
[----:B0-----:R-:W-:-:S05]  /*0190*/  @!P0 IADD3 R3, PT, PT, R8, R3, RZ ;  /* 0x0000000308038210 */ /* 0x001fca0007ffe0ff */
[----:B------:R-:W-:Y:S01]  /*01a0*/  @!P0 STS [R6], R3 ;  /* 0x0000000306008388 */ /* 0x000fe20000000800 */
[----:B------:R-:W-:Y:S01]  /*01b0*/  BAR.SYNC.DEFER_BLOCKING 0x0 ;  /* 0x0000000000007b1d */ /* 0x000fe20000010000 */
[----:B------:R-:W-:-:S05]  /*01c0*/  ISETP.GT.U32.AND P0, PT, R0, 0x7, PT ;  /* 0x000000070000780c */ /* 0x000fca0003f04070 */
[----:B------:R-:W-:Y:S04]  /*01d0*/  @!P1 LDS R2, [R6+0x40] ;  /* 0x0000400006029984 */ /* 0x000fe80000000800 */
[----:B------:R-:W0:Y:S02]  /*01e0*/  @!P1 LDS R5, [R6] ;  /* 0x0000000006059984 */ /* 0x000e240000000800 */
[----:B0-----:R-:W-:-:S05]  /*01f0*/  @!P1 IMAD.IADD R5, R2, 0x1, R5 ;  /* 0x0000000102059824 */ /* 0x001fca00078e0205 */
        /* <DEDUP_REMOVED lines=14> */
[----:B------:R-:W-:-:S05]  /*02e0*/  ISETP.NE.AND P1, PT, R0, RZ, PT ;  /* 0x000000ff0000720c */ /* 0x000fca0003f25270 */
[----:B------:R-:W-:Y:S04]  /*02f0*/  @!P0 LDS R2, [R6+0x8] ;  /* 0x0000080006028984 */ /* 0x000fe80000000800 */
[----:B------:R-:W0:Y:S02]  /*0300*/  @!P0 LDS R5, [R6] ;  /* 0x0000000006058984 */ /* 0x000e240000000800 */
[----:B0-----:R-:W-:-:S05]  /*0310*/  @!P0 IMAD.IADD R5, R2, 0x1, R5 ;  /* 0x0000000102058824 */ /* 0x001fca00078e0205 */
[----:B------:R0:W-:Y:S01]  /*0320*/  @!P0 STS [R6], R5 ;  /* 0x0000000506008388 */ /* 0x0001e20000000800 */
[----:B------:R-:W-:Y:S06]  /*0330*/  BAR.SYNC.DEFER_BLOCKING 0x0 ;  /* 0x0000000000007b1d */ /* 0x000fec0000010000 */
[----:B------:R-:W-:Y:S05]  /*0340*/  @P1 EXIT ;  /* 0x000000000000194d */ /* 0x000fea0003800000 */
[----:B------:R-:W-:Y:S04]  /*0350*/  LDS R0, [UR4+0x4] ;  /* 0x00000404ff007984 */ /* 0x000fe80008000800 */
[----:B------:R-:W0:Y:S02]  /*0360*/  LDS R3, [R6] ;  /* 0x0000000006037984 */ /* 0x000e240000000800 */
[----:B0-----:R-:W-:Y:S02]  /*0370*/  IADD3 R5, PT, PT, R0, R3, RZ ;  /* 0x0000000300057210 */ /* 0x001fe40007ffe0ff */
[----:B------:R-:W0:Y:S03]  /*0380*/  LDC.64 R2, c[0x0][0x388] ;  /* 0x0000e200ff027b82 */ /* 0x000e260000000a00 */
[----:B------:R-:W-:Y:S04]  /*0390*/  STS [R6], R5 ;  /* 0x0000000506007388 */ /* 0x000fe80000000800 */
[----:B------:R-:W0:Y:S04]  /*03a0*/  LDS R7, [UR4] ;  /* 0x00000004ff077984 */ /* 0x000e280008000800 */
[----:B0-----:R-:W-:Y:S01]  /*03b0*/  REDG.E.ADD.STRONG.GPU desc[UR6][R2.64], R7 ;  /* 0x000000070200798e */ /* 0x001fe2000c12e106 */
[----:B------:R-:W-:Y:S05]  /*03c0*/  EXIT ;  /* 0x000000000000794d */ /* 0x000fea0003800000 */
.L_x_0:
[----:B------:R-:W-:-:S00]  /*03d0*/  BRA `(.L_x_0) ;  /* 0xfffffffc00fc7947 */ /* 0x000fc0000383ffff */
[----:B------:R-:W-:-:S00]  /*03e0*/  NOP ;  /* 0x0000000000007918 */ /* 0x000fc00000000000 */
        /* <DEDUP_REMOVED lines=9> */
.L_x_1:


//--------------------- .nv.shared._Z10sum_kernelPiS_ --------------------------
	.section	.nv.shared._Z10sum_kernelPiS_,"aw",@nobits
	.sectionflags	@""
	.align	4
.nv.shared._Z10sum_kernelPiS_:
	.zero		1280


//--------------------- .nv.shared.reserved.0     --------------------------
	.section	.nv.shared.reserved.0,"aw",@nobits
	.weak		__nv_reservedSMEM_offset_0_alias
	.size		__nv_reservedSMEM_offset_0_alias, 0, 64
	.other		__nv_reservedSMEM_offset_0_alias,@"STO_CUDA_RESERVED_SHARED STV_DEFAULT"
__nv_reservedSMEM_offset_0_alias:
	.zero		0
	.zero		64


//--------------------- .nv.constant0._Z10sum_kernelPiS_ --------------------------
	.section	.nv.constant0._Z10sum_kernelPiS_,"a",@progbits
	.sectionflags	@""
	.align	4
.nv.constant0._Z10sum_kernelPiS_:
	.zero		912


//--------------------- SYMBOLS --------------------------

	.type		.nv.reservedSmem.offset0,@object
	.size		.nv.reservedSmem.offset0,0x4
	.type		.nv.reservedSmem.cap,@object
	.size		.nv.reservedSmem.cap,0x4
